//
// Generated by NVIDIA NVVM Compiler
//
// Compiler Build ID: CL-36424714
// Cuda compilation tools, release 13.0, V13.0.88
// Based on NVVM 20.0.0
//

.version 9.0
.target sm_100
.address_size 64

	// .globl	_Z18sort_tensor_kernelPKfPfii

.visible .entry _Z18sort_tensor_kernelPKfPfii(
	.param .u64 .ptr .align 1 _Z18sort_tensor_kernelPKfPfii_param_0,
	.param .u64 .ptr .align 1 _Z18sort_tensor_kernelPKfPfii_param_1,
	.param .u32 _Z18sort_tensor_kernelPKfPfii_param_2,
	.param .u32 _Z18sort_tensor_kernelPKfPfii_param_3
)
{
	.reg .pred 	%p<4>;
	.reg .b32 	%r<15>;
	.reg .b32 	%f<2>;
	.reg .b64 	%rd<9>;

	ld.param.u64 	%rd1, [_Z18sort_tensor_kernelPKfPfii_param_0];
	ld.param.u64 	%rd2, [_Z18sort_tensor_kernelPKfPfii_param_1];
	ld.param.u32 	%r3, [_Z18sort_tensor_kernelPKfPfii_param_2];
	ld.param.u32 	%r5, [_Z18sort_tensor_kernelPKfPfii_param_3];
	mov.u32 	%r6, %ctaid.x;
	mov.u32 	%r7, %ntid.x;
	mov.u32 	%r8, %tid.x;
	mad.lo.s32 	%r1, %r6, %r7, %r8;
	mov.u32 	%r9, %ctaid.y;
	mov.u32 	%r10, %ntid.y;
	mov.u32 	%r11, %tid.y;
	mad.lo.s32 	%r12, %r9, %r10, %r11;
	setp.ge.s32 	%p1, %r1, %r3;
	setp.ge.s32 	%p2, %r12, %r5;
	or.pred  	%p3, %p1, %p2;
	@%p3 bra 	$L__BB0_2;
	cvta.to.global.u64 	%rd3, %rd1;
	cvta.to.global.u64 	%rd4, %rd2;
	mad.lo.s32 	%r13, %r5, %r1, %r12;
	mad.lo.s32 	%r14, %r3, %r12, %r1;
	mul.wide.s32 	%rd5, %r13, 4;
	add.s64 	%rd6, %rd3, %rd5;
	ld.global.f32 	%f1, [%rd6];
	mul.wide.s32 	%rd7, %r14, 4;
	add.s64 	%rd8, %rd4, %rd7;
	st.global.f32 	[%rd8], %f1;
$L__BB0_2:
	ret;

}


// ===== COMPILED SASS (sm_100) =====

	.target	sm_100

	.elftype	@"ET_EXEC"


//--------------------- .note.nv.tkinfo           --------------------------
	.section	.note.nv.tkinfo,"",@"SHT_NOTE"
	.sectionflags	@"SHF_NOTE_NV_TKINFO"
	.tkinfo
        /*0018*/ 	.word	0x00000002
        /*0030*/ 	.string	""
        /*0030*/ 	.string	"ptxas"
        /*0030*/ 	.string	"Cuda compilation tools, release 13.0, V13.0.88"
        /*0030*/ 	.string	"Build cuda_13.0.r13.0/compiler.36424714_0"
        /*0030*/ 	.string	"-arch sm_100 -m 64 "



//--------------------- .note.nv.cuinfo           --------------------------
	.section	.note.nv.cuinfo,"",@"SHT_NOTE"
	.sectionflags	@"SHF_NOTE_NV_CUINFO"
        /*0018*/ 	.short	0x0002
        /*001a*/ 	.short	0x0064
        /*001c*/ 	.short	0x0082
	.zero		2


//--------------------- .nv.info                  --------------------------
	.section	.nv.info,"",@"SHT_CUDA_INFO"
	.align	4


	//----- nvinfo : EIATTR_REGCOUNT
	.align		4
        /*0000*/ 	.byte	0x04, 0x2f
        /*0002*/ 	.short	(.L_1 - .L_0)
	.align		4
.L_0:
        /*0004*/ 	.word	index@(_Z18sort_tensor_kernelPKfPfii)
        /*0008*/ 	.word	0x0000000a


	//----- nvinfo : EIATTR_FRAME_SIZE
	.align		4
.L_1:
        /*000c*/ 	.byte	0x04, 0x11
        /*000e*/ 	.short	(.L_3 - .L_2)
	.align		4
.L_2:
        /*0010*/ 	.word	index@(_Z18sort_tensor_kernelPKfPfii)
        /*0014*/ 	.word	0x00000000


	//----- nvinfo : EIATTR_MIN_STACK_SIZE
	.align		4
.L_3:
        /*0018*/ 	.byte	0x04, 0x12
        /*001a*/ 	.short	(.L_5 - .L_4)
	.align		4
.L_4:
        /*001c*/ 	.word	index@(_Z18sort_tensor_kernelPKfPfii)
        /*0020*/ 	.word	0x00000000
.L_5:


//--------------------- .nv.compat                --------------------------
	.section	.nv.compat,"",@"SHT_CUDA_COMPAT_INFO"
	.align	4
        /*0000*/ 	.byte	0x02, 0x09, 0x00, 0x00, 0x02, 0x02, 0x01, 0x00, 0x02, 0x05, 0x05, 0x00, 0x03, 0x07, 0x01, 0x01
        /*0010*/ 	.byte	0x02, 0x03, 0x00, 0x00, 0x02, 0x06, 0x01, 0x00, 0x04, 0x0b, 0x08, 0x00, 0x09, 0x00, 0x00, 0x00
        /*0020*/ 	.byte	0x00, 0x00, 0x00, 0x00


//--------------------- .nv.info._Z18sort_tensor_kernelPKfPfii --------------------------
	.section	.nv.info._Z18sort_tensor_kernelPKfPfii,"",@"SHT_CUDA_INFO"
	.sectionflags	@""
	.align	4


	//----- nvinfo : EIATTR_CUDA_API_VERSION
	.align		4
        /*0000*/ 	.byte	0x04, 0x37
        /*0002*/ 	.short	(.L_7 - .L_6)
.L_6:
        /*0004*/ 	.word	0x00000082


	//----- nvinfo : EIATTR_KPARAM_INFO
	.align		4
.L_7:
        /*0008*/ 	.byte	0x04, 0x17
        /*000a*/ 	.short	(.L_9 - .L_8)
.L_8:
        /*000c*/ 	.word	0x00000000
        /*0010*/ 	.short	0x0003
        /*0012*/ 	.short	0x0014
        /*0014*/ 	.byte	0x00, 0xf0, 0x11, 0x00


	//----- nvinfo : EIATTR_KPARAM_INFO
	.align		4
.L_9:
        /*0018*/ 	.byte	0x04, 0x17
        /*001a*/ 	.short	(.L_11 - .L_10)
.L_10:
        /*001c*/ 	.word	0x00000000
        /*0020*/ 	.short	0x0002
        /*0022*/ 	.short	0x0010
        /*0024*/ 	.byte	0x00, 0xf0, 0x11, 0x00


	//----- nvinfo : EIATTR_KPARAM_INFO
	.align		4
.L_11:
        /*0028*/ 	.byte	0x04, 0x17
        /*002a*/ 	.short	(.L_13 - .L_12)
.L_12:
        /*002c*/ 	.word	0x00000000
        /*0030*/ 	.short	0x0001
        /*0032*/ 	.short	0x0008
        /*0034*/ 	.byte	0x00, 0xf5, 0x21, 0x00


	//----- nvinfo : EIATTR_KPARAM_INFO
	.align		4
.L_13:
        /*0038*/ 	.byte	0x04, 0x17
        /*003a*/ 	.short	(.L_15 - .L_14)
.L_14:
        /*003c*/ 	.word	0x00000000
        /*0040*/ 	.short	0x0000
        /*0042*/ 	.short	0x0000
        /*0044*/ 	.byte	0x00, 0xf5, 0x21, 0x00


	//----- nvinfo : EIATTR_SPARSE_MMA_MASK
	.align		4
.L_15:
        /*0048*/ 	.byte	0x03, 0x50
        /*004a*/ 	.short	0x0000


	//----- nvinfo : EIATTR_MAXREG_COUNT
	.align		4
        /*004c*/ 	.byte	0x03, 0x1b
        /*004e*/ 	.short	0x00ff


	//----- nvinfo : EIATTR_MERCURY_ISA_VERSION
	.align		4
        /*0050*/ 	.byte	0x03, 0x5f
        /*0052*/ 	.short	0x0101


	//----- nvinfo : EIATTR_VRC_CTA_INIT_COUNT
	.align		4
        /*0054*/ 	.byte	0x02, 0x4a
	.zero		1
	.zero		1


	//----- nvinfo : EIATTR_EXIT_INSTR_OFFSETS
	.align		4
        /*0058*/ 	.byte	0x04, 0x1c
        /*005a*/ 	.short	(.L_17 - .L_16)


	//   ....[0]....
.L_16:
        /*005c*/ 	.word	0x000000c0


	//   ....[1]....
        /*0060*/ 	.word	0x00000160


	//----- nvinfo : EIATTR_CBANK_PARAM_SIZE
	.align		4
.L_17:
        /*0064*/ 	.byte	0x03, 0x19
        /*0066*/ 	.short	0x0018


	//----- nvinfo : EIATTR_PARAM_CBANK
	.align		4
        /*0068*/ 	.byte	0x04, 0x0a
        /*006a*/ 	.short	(.L_19 - .L_18)
	.align		4
.L_18:
        /*006c*/ 	.word	index@(.nv.constant0._Z18sort_tensor_kernelPKfPfii)
        /*0070*/ 	.short	0x0380
        /*0072*/ 	.short	0x0018


	//----- nvinfo : EIATTR_SW_WAR
	.align		4
.L_19:
        /*0074*/ 	.byte	0x04, 0x36
        /*0076*/ 	.short	(.L_21 - .L_20)
.L_20:
        /*0078*/ 	.word	0x00000008
.L_21:


//--------------------- .nv.callgraph             --------------------------
	.section	.nv.callgraph,"",@"SHT_CUDA_CALLGRAPH"
	.align	4
	.sectionentsize	8
	.align		4
        /*0000*/ 	.word	0x00000000
	.align		4
        /*0004*/ 	.word	0xffffffff
	.align		4
        /*0008*/ 	.word	0x00000000
	.align		4
        /*000c*/ 	.word	0xfffffffe
	.align		4
        /*0010*/ 	.word	0x00000000
	.align		4
        /*0014*/ 	.word	0xfffffffd
	.align		4
        /*0018*/ 	.word	0x00000000
	.align		4
        /*001c*/ 	.word	0xfffffffc


//--------------------- .text._Z18sort_tensor_kernelPKfPfii --------------------------
	.section	.text._Z18sort_tensor_kernelPKfPfii,"ax",@progbits
	.align	128
        .global         _Z18sort_tensor_kernelPKfPfii
        .type           _Z18sort_tensor_kernelPKfPfii,@function
        .size           _Z18sort_tensor_kernelPKfPfii,(.L_x_1 - _Z18sort_tensor_kernelPKfPfii)
        .other          _Z18sort_tensor_kernelPKfPfii,@"STO_CUDA_ENTRY STV_DEFAULT"
_Z18sort_tensor_kernelPKfPfii:
.text._Z18sort_tensor_kernelPKfPfii:
[----:B------:R-:W-:Y:S01]  /*0000*/  LDC R1, c[0x0][0x37c] ;  /* 0x0000df00ff017b82 */ /* 0x000fe20000000800 */
[----:B------:R-:W0:Y:S07]  /*0010*/  S2R R2, SR_TID.Y ;  /* 0x0000000000027919 */ /* 0x000e2e0000002200 */
[----:B------:R-:W1:Y:S01]  /*0020*/  LDC R0, c[0x0][0x360] ;  /* 0x0000d800ff007b82 */ /* 0x000e620000000800 */
[----:B------:R-:W2:Y:S01]  /*0030*/  LDCU.64 UR6, c[0x0][0x390] ;  /* 0x00007200ff0677ac */ /* 0x000ea20008000a00 */
[----:B------:R-:W1:Y:S06]  /*0040*/  S2R R3, SR_TID.X ;  /* 0x0000000000037919 */ /* 0x000e6c0000002100 */
[----:B------:R-:W0:Y:S08]  /*0050*/  S2UR UR5, SR_CTAID.Y ;  /* 0x00000000000579c3 */ /* 0x000e300000002600 */
[----:B------:R-:W0:Y:S08]  /*0060*/  LDC R7, c[0x0][0x364] ;  /* 0x0000d900ff077b82 */ /* 0x000e300000000800 */
[----:B------:R-:W1:Y:S01]  /*0070*/  S2UR UR4, SR_CTAID.X ;  /* 0x00000000000479c3 */ /* 0x000e620000002500 */
[----:B0-----:R-:W-:-:S05]  /*0080*/  IMAD R7, R7, UR5, R2 ;  /* 0x0000000507077c24 */ /* 0x001fca000f8e0202 */
[----:B--2---:R-:W-:Y:S01]  /*0090*/  ISETP.GE.AND P0, PT, R7, UR7, PT ;  /* 0x0000000707007c0c */ /* 0x004fe2000bf06270 */
[----:B-1----:R-:W-:-:S05]  /*00a0*/  IMAD R0, R0, UR4, R3 ;  /* 0x0000000400007c24 */ /* 0x002fca000f8e0203 */
[----:B------:R-:W-:-:S13]  /*00b0*/  ISETP.GE.OR P0, PT, R0, UR6, P0 ;  /* 0x0000000600007c0c */ /* 0x000fda0008706670 */
[----:B------:R-:W-:Y:S05]  /*00c0*/  @P0 EXIT ;  /* 0x000000000000094d */ /* 0x000fea0003800000 */
[----:B------:R-:W0:Y:S01]  /*00d0*/  LDC.64 R2, c[0x0][0x380] ;  /* 0x0000e000ff027b82 */ /* 0x000e220000000a00 */
[----:B------:R-:W1:Y:S01]  /*00e0*/  LDCU.64 UR4, c[0x0][0x358] ;  /* 0x00006b00ff0477ac */ /* 0x000e620008000a00 */
[----:B------:R-:W-:-:S04]  /*00f0*/  IMAD R5, R0, UR7, R7 ;  /* 0x0000000700057c24 */ /* 0x000fc8000f8e0207 */
[----:B0-----:R-:W-:Y:S02]  /*0100*/  IMAD.WIDE R2, R5, 0x4, R2 ;  /* 0x0000000405027825 */ /* 0x001fe400078e0202 */
[----:B------:R-:W0:Y:S04]  /*0110*/  LDC.64 R4, c[0x0][0x388] ;  /* 0x0000e200ff047b82 */ /* 0x000e280000000a00 */
[----:B-1----:R-:W2:Y:S01]  /*0120*/  LDG.E R3, desc[UR4][R2.64] ;  /* 0x0000000402037981 */ /* 0x002ea2000c1e1900 */
[----:B------:R-:W-:-:S04]  /*0130*/  IMAD R7, R7, UR6, R0 ;  /* 0x0000000607077c24 */ /* 0x000fc8000f8e0200 */
[----:B0-----:R-:W-:-:S05]  /*0140*/  IMAD.WIDE R4, R7, 0x4, R4 ;  /* 0x0000000407047825 */ /* 0x001fca00078e0204 */
[----:B--2---:R-:W-:Y:S01]  /*0150*/  STG.E desc[UR4][R4.64], R3 ;  /* 0x0000000304007986 */ /* 0x004fe2000c101904 */
[----:B------:R-:W-:Y:S05]  /*0160*/  EXIT ;  /* 0x000000000000794d */ /* 0x000fea0003800000 */
.L_x_0:
[----:B------:R-:W-:-:S00]  /*0170*/  BRA `(.L_x_0) ;  /* 0xfffffffc00fc7947 */ /* 0x000fc0000383ffff */
[----:B------:R-:W-:-:S00]  /*0180*/  NOP ;  /* 0x0000000000007918 */ /* 0x000fc00000000000 */
[----:B------:R-:W-:-:S00]  /*0190*/  NOP ;  /* 0x0000000000007918 */ /* 0x000fc00000000000 */
[----:B------:R-:W-:-:S00]  /*01a0*/  NOP ;  /* 0x0000000000007918 */ /* 0x000fc00000000000 */
[----:B------:R-:W-:-:S00]  /*01b0*/  NOP ;  /* 0x0000000000007918 */ /* 0x000fc00000000000 */
[----:B------:R-:W-:-:S00]  /*01c0*/  NOP ;  /* 0x0000000000007918 */ /* 0x000fc00000000000 */
[----:B------:R-:W-:-:S00]  /*01d0*/  NOP ;  /* 0x0000000000007918 */ /* 0x000fc00000000000 */
[----:B------:R-:W-:-:S00]  /*01e0*/  NOP ;  /* 0x0000000000007918 */ /* 0x000fc00000000000 */
[----:B------:R-:W-:-:S00]  /*01f0*/  NOP ;  /* 0x0000000000007918 */ /* 0x000fc00000000000 */
.L_x_1:


//--------------------- .nv.shared.reserved.0     --------------------------
	.section	.nv.shared.reserved.0,"aw",@nobits
	.weak		__nv_reservedSMEM_offset_0_alias
	.size		__nv_reservedSMEM_offset_0_alias, 0, 64
	.other		__nv_reservedSMEM_offset_0_alias,@"STO_CUDA_RESERVED_SHARED STV_DEFAULT"
__nv_reservedSMEM_offset_0_alias:
	.zero		0
	.zero		64


//--------------------- .nv.constant0._Z18sort_tensor_kernelPKfPfii --------------------------
	.section	.nv.constant0._Z18sort_tensor_kernelPKfPfii,"a",@progbits
	.sectionflags	@""
	.align	4
.nv.constant0._Z18sort_tensor_kernelPKfPfii:
	.zero		920


//--------------------- SYMBOLS --------------------------

	.type		.nv.reservedSmem.offset0,@object
	.size		.nv.reservedSmem.offset0,0x4
